//
// Generated by NVIDIA NVVM Compiler
//
// Compiler Build ID: CL-36424714
// Cuda compilation tools, release 13.0, V13.0.88
// Based on NVVM 20.0.0
//

.version 9.0
.target sm_100
.address_size 64

	// .globl	_Z9GEMM_cudaPdS_S_iii

.visible .entry _Z9GEMM_cudaPdS_S_iii(
	.param .u64 .ptr .align 1 _Z9GEMM_cudaPdS_S_iii_param_0,
	.param .u64 .ptr .align 1 _Z9GEMM_cudaPdS_S_iii_param_1,
	.param .u64 .ptr .align 1 _Z9GEMM_cudaPdS_S_iii_param_2,
	.param .u32 _Z9GEMM_cudaPdS_S_iii_param_3,
	.param .u32 _Z9GEMM_cudaPdS_S_iii_param_4,
	.param .u32 _Z9GEMM_cudaPdS_S_iii_param_5
)
{
	.reg .pred 	%p<13>;
	.reg .b32 	%r<43>;
	.reg .b64 	%rd<53>;
	.reg .b64 	%fd<68>;

	ld.param.u64 	%rd7, [_Z9GEMM_cudaPdS_S_iii_param_0];
	ld.param.u64 	%rd8, [_Z9GEMM_cudaPdS_S_iii_param_1];
	ld.param.u64 	%rd6, [_Z9GEMM_cudaPdS_S_iii_param_2];
	ld.param.u32 	%r20, [_Z9GEMM_cudaPdS_S_iii_param_3];
	ld.param.u32 	%r18, [_Z9GEMM_cudaPdS_S_iii_param_4];
	ld.param.u32 	%r19, [_Z9GEMM_cudaPdS_S_iii_param_5];
	cvta.to.global.u64 	%rd1, %rd8;
	cvta.to.global.u64 	%rd2, %rd7;
	mov.u32 	%r22, %ctaid.y;
	mov.u32 	%r23, %ntid.y;
	mov.u32 	%r24, %tid.y;
	mad.lo.s32 	%r25, %r22, %r23, %r24;
	mov.u32 	%r26, %ctaid.x;
	mov.u32 	%r27, %ntid.x;
	mov.u32 	%r28, %tid.x;
	mad.lo.s32 	%r2, %r26, %r27, %r28;
	setp.ge.s32 	%p1, %r2, %r19;
	setp.ge.s32 	%p2, %r25, %r20;
	or.pred  	%p3, %p1, %p2;
	@%p3 bra 	$L__BB0_14;
	setp.lt.s32 	%p4, %r18, 1;
	mov.f64 	%fd67, 0d0000000000000000;
	@%p4 bra 	$L__BB0_13;
	mul.lo.s32 	%r3, %r18, %r25;
	and.b32  	%r4, %r18, 7;
	setp.lt.u32 	%p5, %r18, 8;
	mov.f64 	%fd67, 0d0000000000000000;
	mov.b32 	%r41, 0;
	@%p5 bra 	$L__BB0_5;
	and.b32  	%r41, %r18, 2147483640;
	neg.s32 	%r39, %r41;
	shl.b32 	%r7, %r19, 3;
	mul.wide.u32 	%rd9, %r3, 8;
	add.s64 	%rd10, %rd9, %rd2;
	add.s64 	%rd52, %rd10, 32;
	mov.f64 	%fd67, 0d0000000000000000;
	mul.wide.s32 	%rd13, %r19, 8;
	mov.u32 	%r38, %r2;
$L__BB0_4:
	.pragma "nounroll";
	ld.global.f64 	%fd17, [%rd52+-32];
	mul.wide.s32 	%rd11, %r38, 8;
	add.s64 	%rd12, %rd1, %rd11;
	ld.global.f64 	%fd18, [%rd12];
	fma.rn.f64 	%fd19, %fd17, %fd18, %fd67;
	ld.global.f64 	%fd20, [%rd52+-24];
	add.s64 	%rd14, %rd12, %rd13;
	ld.global.f64 	%fd21, [%rd14];
	fma.rn.f64 	%fd22, %fd20, %fd21, %fd19;
	ld.global.f64 	%fd23, [%rd52+-16];
	add.s64 	%rd15, %rd14, %rd13;
	ld.global.f64 	%fd24, [%rd15];
	fma.rn.f64 	%fd25, %fd23, %fd24, %fd22;
	ld.global.f64 	%fd26, [%rd52+-8];
	add.s64 	%rd16, %rd15, %rd13;
	ld.global.f64 	%fd27, [%rd16];
	fma.rn.f64 	%fd28, %fd26, %fd27, %fd25;
	ld.global.f64 	%fd29, [%rd52];
	add.s64 	%rd17, %rd16, %rd13;
	ld.global.f64 	%fd30, [%rd17];
	fma.rn.f64 	%fd31, %fd29, %fd30, %fd28;
	ld.global.f64 	%fd32, [%rd52+8];
	add.s64 	%rd18, %rd17, %rd13;
	ld.global.f64 	%fd33, [%rd18];
	fma.rn.f64 	%fd34, %fd32, %fd33, %fd31;
	ld.global.f64 	%fd35, [%rd52+16];
	add.s64 	%rd19, %rd18, %rd13;
	ld.global.f64 	%fd36, [%rd19];
	fma.rn.f64 	%fd37, %fd35, %fd36, %fd34;
	ld.global.f64 	%fd38, [%rd52+24];
	add.s64 	%rd20, %rd19, %rd13;
	ld.global.f64 	%fd39, [%rd20];
	fma.rn.f64 	%fd67, %fd38, %fd39, %fd37;
	add.s32 	%r39, %r39, 8;
	add.s32 	%r38, %r38, %r7;
	add.s64 	%rd52, %rd52, 64;
	setp.ne.s32 	%p6, %r39, 0;
	@%p6 bra 	$L__BB0_4;
$L__BB0_5:
	setp.eq.s32 	%p7, %r4, 0;
	@%p7 bra 	$L__BB0_13;
	and.b32  	%r13, %r18, 3;
	setp.lt.u32 	%p8, %r4, 4;
	@%p8 bra 	$L__BB0_8;
	add.s32 	%r30, %r41, %r3;
	mul.wide.u32 	%rd21, %r30, 8;
	add.s64 	%rd22, %rd2, %rd21;
	ld.global.f64 	%fd41, [%rd22];
	mad.lo.s32 	%r31, %r41, %r19, %r2;
	mul.wide.s32 	%rd23, %r31, 8;
	add.s64 	%rd24, %rd1, %rd23;
	ld.global.f64 	%fd42, [%rd24];
	fma.rn.f64 	%fd43, %fd41, %fd42, %fd67;
	cvt.u64.u32 	%rd25, %r3;
	cvt.u64.u32 	%rd26, %r41;
	add.s64 	%rd27, %rd26, %rd25;
	shl.b64 	%rd28, %rd27, 3;
	add.s64 	%rd29, %rd2, %rd28;
	ld.global.f64 	%fd44, [%rd29+8];
	mul.wide.s32 	%rd30, %r19, 8;
	add.s64 	%rd31, %rd24, %rd30;
	ld.global.f64 	%fd45, [%rd31];
	fma.rn.f64 	%fd46, %fd44, %fd45, %fd43;
	ld.global.f64 	%fd47, [%rd29+16];
	add.s64 	%rd32, %rd31, %rd30;
	ld.global.f64 	%fd48, [%rd32];
	fma.rn.f64 	%fd49, %fd47, %fd48, %fd46;
	ld.global.f64 	%fd50, [%rd29+24];
	add.s64 	%rd33, %rd32, %rd30;
	ld.global.f64 	%fd51, [%rd33];
	fma.rn.f64 	%fd67, %fd50, %fd51, %fd49;
	add.s32 	%r41, %r41, 4;
$L__BB0_8:
	setp.eq.s32 	%p9, %r13, 0;
	@%p9 bra 	$L__BB0_13;
	setp.eq.s32 	%p10, %r13, 1;
	@%p10 bra 	$L__BB0_11;
	add.s32 	%r32, %r41, %r3;
	mul.wide.u32 	%rd34, %r32, 8;
	add.s64 	%rd35, %rd2, %rd34;
	ld.global.f64 	%fd53, [%rd35];
	mad.lo.s32 	%r33, %r41, %r19, %r2;
	mul.wide.s32 	%rd36, %r33, 8;
	add.s64 	%rd37, %rd1, %rd36;
	ld.global.f64 	%fd54, [%rd37];
	fma.rn.f64 	%fd55, %fd53, %fd54, %fd67;
	cvt.u64.u32 	%rd38, %r3;
	cvt.u64.u32 	%rd39, %r41;
	add.s64 	%rd40, %rd39, %rd38;
	shl.b64 	%rd41, %rd40, 3;
	add.s64 	%rd42, %rd2, %rd41;
	ld.global.f64 	%fd56, [%rd42+8];
	mul.wide.s32 	%rd43, %r19, 8;
	add.s64 	%rd44, %rd37, %rd43;
	ld.global.f64 	%fd57, [%rd44];
	fma.rn.f64 	%fd67, %fd56, %fd57, %fd55;
	add.s32 	%r41, %r41, 2;
$L__BB0_11:
	and.b32  	%r34, %r18, 1;
	setp.eq.b32 	%p11, %r34, 1;
	not.pred 	%p12, %p11;
	@%p12 bra 	$L__BB0_13;
	add.s32 	%r35, %r41, %r3;
	mul.wide.u32 	%rd45, %r35, 8;
	add.s64 	%rd46, %rd2, %rd45;
	ld.global.f64 	%fd58, [%rd46];
	mad.lo.s32 	%r36, %r41, %r19, %r2;
	mul.wide.s32 	%rd47, %r36, 8;
	add.s64 	%rd48, %rd1, %rd47;
	ld.global.f64 	%fd59, [%rd48];
	fma.rn.f64 	%fd67, %fd58, %fd59, %fd67;
$L__BB0_13:
	mad.lo.s32 	%r37, %r19, %r25, %r2;
	cvta.to.global.u64 	%rd49, %rd6;
	mul.wide.s32 	%rd50, %r37, 8;
	add.s64 	%rd51, %rd49, %rd50;
	st.global.f64 	[%rd51], %fd67;
$L__BB0_14:
	ret;

}


// ===== COMPILED SASS (sm_100) =====

	.target	sm_100

	.elftype	@"ET_EXEC"


//--------------------- .note.nv.tkinfo           --------------------------
	.section	.note.nv.tkinfo,"",@"SHT_NOTE"
	.sectionflags	@"SHF_NOTE_NV_TKINFO"
	.tkinfo
        /*0018*/ 	.word	0x00000002
        /*0030*/ 	.string	""
        /*0030*/ 	.string	"ptxas"
        /*0030*/ 	.string	"Cuda compilation tools, release 13.0, V13.0.88"
        /*0030*/ 	.string	"Build cuda_13.0.r13.0/compiler.36424714_0"
        /*0030*/ 	.string	"-arch sm_100 -m 64 "



//--------------------- .note.nv.cuinfo           --------------------------
	.section	.note.nv.cuinfo,"",@"SHT_NOTE"
	.sectionflags	@"SHF_NOTE_NV_CUINFO"
        /*0018*/ 	.short	0x0002
        /*001a*/ 	.short	0x0064
        /*001c*/ 	.short	0x0082
	.zero		2


//--------------------- .nv.info                  --------------------------
	.section	.nv.info,"",@"SHT_CUDA_INFO"
	.align	4


	//----- nvinfo : EIATTR_REGCOUNT
	.align		4
        /*0000*/ 	.byte	0x04, 0x2f
        /*0002*/ 	.short	(.L_1 - .L_0)
	.align		4
.L_0:
        /*0004*/ 	.word	index@(_Z9GEMM_cudaPdS_S_iii)
        /*0008*/ 	.word	0x00000020


	//----- nvinfo : EIATTR_FRAME_SIZE
	.align		4
.L_1:
        /*000c*/ 	.byte	0x04, 0x11
        /*000e*/ 	.short	(.L_3 - .L_2)
	.align		4
.L_2:
        /*0010*/ 	.word	index@(_Z9GEMM_cudaPdS_S_iii)
        /*0014*/ 	.word	0x00000000


	//----- nvinfo : EIATTR_MIN_STACK_SIZE
	.align		4
.L_3:
        /*0018*/ 	.byte	0x04, 0x12
        /*001a*/ 	.short	(.L_5 - .L_4)
	.align		4
.L_4:
        /*001c*/ 	.word	index@(_Z9GEMM_cudaPdS_S_iii)
        /*0020*/ 	.word	0x00000000
.L_5:


//--------------------- .nv.compat                --------------------------
	.section	.nv.compat,"",@"SHT_CUDA_COMPAT_INFO"
	.align	4
        /*0000*/ 	.byte	0x02, 0x09, 0x00, 0x00, 0x02, 0x02, 0x01, 0x00, 0x02, 0x05, 0x05, 0x00, 0x03, 0x07, 0x01, 0x01
        /*0010*/ 	.byte	0x02, 0x03, 0x00, 0x00, 0x02, 0x06, 0x01, 0x00, 0x04, 0x0b, 0x08, 0x00, 0x01, 0x00, 0x00, 0x00
        /*0020*/ 	.byte	0x00, 0x00, 0x00, 0x00


//--------------------- .nv.info._Z9GEMM_cudaPdS_S_iii --------------------------
	.section	.nv.info._Z9GEMM_cudaPdS_S_iii,"",@"SHT_CUDA_INFO"
	.sectionflags	@""
	.align	4


	//----- nvinfo : EIATTR_CUDA_API_VERSION
	.align		4
        /*0000*/ 	.byte	0x04, 0x37
        /*0002*/ 	.short	(.L_7 - .L_6)
.L_6:
        /*0004*/ 	.word	0x00000082


	//----- nvinfo : EIATTR_KPARAM_INFO
	.align		4
.L_7:
        /*0008*/ 	.byte	0x04, 0x17
        /*000a*/ 	.short	(.L_9 - .L_8)
.L_8:
        /*000c*/ 	.word	0x00000000
        /*0010*/ 	.short	0x0005
        /*0012*/ 	.short	0x0020
        /*0014*/ 	.byte	0x00, 0xf0, 0x11, 0x00


	//----- nvinfo : EIATTR_KPARAM_INFO
	.align		4
.L_9:
        /*0018*/ 	.byte	0x04, 0x17
        /*001a*/ 	.short	(.L_11 - .L_10)
.L_10:
        /*001c*/ 	.word	0x00000000
        /*0020*/ 	.short	0x0004
        /*0022*/ 	.short	0x001c
        /*0024*/ 	.byte	0x00, 0xf0, 0x11, 0x00


	//----- nvinfo : EIATTR_KPARAM_INFO
	.align		4
.L_11:
        /*0028*/ 	.byte	0x04, 0x17
        /*002a*/ 	.short	(.L_13 - .L_12)
.L_12:
        /*002c*/ 	.word	0x00000000
        /*0030*/ 	.short	0x0003
        /*0032*/ 	.short	0x0018
        /*0034*/ 	.byte	0x00, 0xf0, 0x11, 0x00


	//----- nvinfo : EIATTR_KPARAM_INFO
	.align		4
.L_13:
        /*0038*/ 	.byte	0x04, 0x17
        /*003a*/ 	.short	(.L_15 - .L_14)
.L_14:
        /*003c*/ 	.word	0x00000000
        /*0040*/ 	.short	0x0002
        /*0042*/ 	.short	0x0010
        /*0044*/ 	.byte	0x00, 0xf5, 0x21, 0x00


	//----- nvinfo : EIATTR_KPARAM_INFO
	.align		4
.L_15:
        /*0048*/ 	.byte	0x04, 0x17
        /*004a*/ 	.short	(.L_17 - .L_16)
.L_16:
        /*004c*/ 	.word	0x00000000
        /*0050*/ 	.short	0x0001
        /*0052*/ 	.short	0x0008
        /*0054*/ 	.byte	0x00, 0xf5, 0x21, 0x00


	//----- nvinfo : EIATTR_KPARAM_INFO
	.align		4
.L_17:
        /*0058*/ 	.byte	0x04, 0x17
        /*005a*/ 	.short	(.L_19 - .L_18)
.L_18:
        /*005c*/ 	.word	0x00000000
        /*0060*/ 	.short	0x0000
        /*0062*/ 	.short	0x0000
        /*0064*/ 	.byte	0x00, 0xf5, 0x21, 0x00


	//----- nvinfo : EIATTR_SPARSE_MMA_MASK
	.align		4
.L_19:
        /*0068*/ 	.byte	0x03, 0x50
        /*006a*/ 	.short	0x0000


	//----- nvinfo : EIATTR_MAXREG_COUNT
	.align		4
        /*006c*/ 	.byte	0x03, 0x1b
        /*006e*/ 	.short	0x00ff


	//----- nvinfo : EIATTR_MERCURY_ISA_VERSION
	.align		4
        /*0070*/ 	.byte	0x03, 0x5f
        /*0072*/ 	.short	0x0101


	//----- nvinfo : EIATTR_VRC_CTA_INIT_COUNT
	.align		4
        /*0074*/ 	.byte	0x02, 0x4a
	.zero		1
	.zero		1


	//----- nvinfo : EIATTR_EXIT_INSTR_OFFSETS
	.align		4
        /*0078*/ 	.byte	0x04, 0x1c
        /*007a*/ 	.short	(.L_21 - .L_20)


	//   ....[0]....
.L_20:
        /*007c*/ 	.word	0x000000d0


	//   ....[1]....
        /*0080*/ 	.word	0x000008f0


	//----- nvinfo : EIATTR_CBANK_PARAM_SIZE
	.align		4
.L_21:
        /*0084*/ 	.byte	0x03, 0x19
        /*0086*/ 	.short	0x0024


	//----- nvinfo : EIATTR_PARAM_CBANK
	.align		4
        /*0088*/ 	.byte	0x04, 0x0a
        /*008a*/ 	.short	(.L_23 - .L_22)
	.align		4
.L_22:
        /*008c*/ 	.word	index@(.nv.constant0._Z9GEMM_cudaPdS_S_iii)
        /*0090*/ 	.short	0x0380
        /*0092*/ 	.short	0x0024


	//----- nvinfo : EIATTR_SW_WAR
	.align		4
.L_23:
        /*0094*/ 	.byte	0x04, 0x36
        /*0096*/ 	.short	(.L_25 - .L_24)
.L_24:
        /*0098*/ 	.word	0x00000008
.L_25:


//--------------------- .nv.callgraph             --------------------------
	.section	.nv.callgraph,"",@"SHT_CUDA_CALLGRAPH"
	.align	4
	.sectionentsize	8
	.align		4
        /*0000*/ 	.word	0x00000000
	.align		4
        /*0004*/ 	.word	0xffffffff
	.align		4
        /*0008*/ 	.word	0x00000000
	.align		4
        /*000c*/ 	.word	0xfffffffe
	.align		4
        /*0010*/ 	.word	0x00000000
	.align		4
        /*0014*/ 	.word	0xfffffffd
	.align		4
        /*0018*/ 	.word	0x00000000
	.align		4
        /*001c*/ 	.word	0xfffffffc


//--------------------- .text._Z9GEMM_cudaPdS_S_iii --------------------------
	.section	.text._Z9GEMM_cudaPdS_S_iii,"ax",@progbits
	.align	128
        .global         _Z9GEMM_cudaPdS_S_iii
        .type           _Z9GEMM_cudaPdS_S_iii,@function
        .size           _Z9GEMM_cudaPdS_S_iii,(.L_x_5 - _Z9GEMM_cudaPdS_S_iii)
        .other          _Z9GEMM_cudaPdS_S_iii,@"STO_CUDA_ENTRY STV_DEFAULT"
_Z9GEMM_cudaPdS_S_iii:
.text._Z9GEMM_cudaPdS_S_iii:
[----:B------:R-:W-:Y:S01]  /*0000*/  LDC R1, c[0x0][0x37c] ;  /* 0x0000df00ff017b82 */ /* 0x000fe20000000800 */
[----:B------:R-:W0:Y:S07]  /*0010*/  S2R R2, SR_TID.Y ;  /* 0x0000000000027919 */ /* 0x000e2e0000002200 */
[----:B------:R-:W0:Y:S01]  /*0020*/  S2UR UR4, SR_CTAID.Y ;  /* 0x00000000000479c3 */ /* 0x000e220000002600 */
[----:B------:R-:W1:Y:S01]  /*0030*/  LDCU UR6, c[0x0][0x398] ;  /* 0x00007300ff0677ac */ /* 0x000e620008000800 */
[----:B------:R-:W2:Y:S06]  /*0040*/  S2R R4, SR_TID.X ;  /* 0x0000000000047919 */ /* 0x000eac0000002100 */
[----:B------:R-:W0:Y:S08]  /*0050*/  LDC R3, c[0x0][0x364] ;  /* 0x0000d900ff037b82 */ /* 0x000e300000000800 */
[----:B------:R-:W2:Y:S08]  /*0060*/  S2UR UR5, SR_CTAID.X ;  /* 0x00000000000579c3 */ /* 0x000eb00000002500 */
[----:B------:R-:W2:Y:S08]  /*0070*/  LDC R5, c[0x0][0x360] ;  /* 0x0000d800ff057b82 */ /* 0x000eb00000000800 */
[----:B------:R-:W3:Y:S01]  /*0080*/  LDC R0, c[0x0][0x3a0] ;  /* 0x0000e800ff007b82 */ /* 0x000ee20000000800 */
[----:B0-----:R-:W-:-:S05]  /*0090*/  IMAD R3, R3, UR4, R2 ;  /* 0x0000000403037c24 */ /* 0x001fca000f8e0202 */
[----:B-1----:R-:W-:Y:S01]  /*00a0*/  ISETP.GE.AND P0, PT, R3, UR6, PT ;  /* 0x0000000603007c0c */ /* 0x002fe2000bf06270 */
[----:B--2---:R-:W-:-:S05]  /*00b0*/  IMAD R5, R5, UR5, R4 ;  /* 0x0000000505057c24 */ /* 0x004fca000f8e0204 */
[----:B---3--:R-:W-:-:S13]  /*00c0*/  ISETP.GE.OR P0, PT, R5, R0, P0 ;  /* 0x000000000500720c */ /* 0x008fda0000706670 */
[----:B------:R-:W-:Y:S05]  /*00d0*/  @P0 EXIT ;  /* 0x000000000000094d */ /* 0x000fea0003800000 */
[----:B------:R-:W0:Y:S01]  /*00e0*/  LDC R2, c[0x0][0x39c] ;  /* 0x0000e700ff027b82 */ /* 0x000e220000000800 */
[----:B------:R-:W1:Y:S01]  /*00f0*/  LDCU.64 UR4, c[0x0][0x358] ;  /* 0x00006b00ff0477ac */ /* 0x000e620008000a00 */
[----:B------:R-:W-:Y:S02]  /*0100*/  CS2R R18, SRZ ;  /* 0x0000000000127805 */ /* 0x000fe4000001ff00 */
[----:B0-----:R-:W-:-:S13]  /*0110*/  ISETP.GE.AND P0, PT, R2, 0x1, PT ;  /* 0x000000010200780c */ /* 0x001fda0003f06270 */
[----:B-1----:R-:W-:Y:S05]  /*0120*/  @!P0 BRA `(.L_x_0) ;  /* 0x0000000400e08947 */ /* 0x002fea0003800000 */
[C---:B------:R-:W-:Y:S01]  /*0130*/  ISETP.GE.U32.AND P1, PT, R2.reuse, 0x8, PT ;  /* 0x000000080200780c */ /* 0x040fe20003f26070 */
[----:B------:R-:W-:Y:S01]  /*0140*/  HFMA2 R7, -RZ, RZ, 0, 0 ;  /* 0x00000000ff077431 */ /* 0x000fe200000001ff */
[----:B------:R-:W-:Y:S01]  /*0150*/  LOP3.LUT R4, R2, 0x7, RZ, 0xc0, !PT ;  /* 0x0000000702047812 */ /* 0x000fe200078ec0ff */
[----:B------:R-:W-:Y:S01]  /*0160*/  IMAD R6, R3, R2, RZ ;  /* 0x0000000203067224 */ /* 0x000fe200078e02ff */
[----:B------:R-:W-:Y:S02]  /*0170*/  CS2R R18, SRZ ;  /* 0x0000000000127805 */ /* 0x000fe4000001ff00 */
[----:B------:R-:W-:-:S07]  /*0180*/  ISETP.NE.AND P0, PT, R4, RZ, PT ;  /* 0x000000ff0400720c */ /* 0x000fce0003f05270 */
[----:B------:R-:W-:Y:S06]  /*0190*/  @!P1 BRA `(.L_x_1) ;  /* 0x0000000000c49947 */ /* 0x000fec0003800000 */
[----:B------:R-:W0:Y:S01]  /*01a0*/  LDC.64 R8, c[0x0][0x380] ;  /* 0x0000e000ff087b82 */ /* 0x000e220000000a00 */
[----:B------:R-:W-:Y:S01]  /*01b0*/  LOP3.LUT R7, R2, 0x7ffffff8, RZ, 0xc0, !PT ;  /* 0x7ffffff802077812 */ /* 0x000fe200078ec0ff */
[----:B------:R-:W-:Y:S01]  /*01c0*/  IMAD.MOV.U32 R27, RZ, RZ, R5 ;  /* 0x000000ffff1b7224 */ /* 0x000fe200078e0005 */
[----:B------:R-:W-:-:S03]  /*01d0*/  CS2R R18, SRZ ;  /* 0x0000000000127805 */ /* 0x000fc6000001ff00 */
[----:B------:R-:W-:Y:S02]  /*01e0*/  IMAD.MOV R26, RZ, RZ, -R7 ;  /* 0x000000ffff1a7224 */ /* 0x000fe400078e0a07 */
[----:B0-----:R-:W-:-:S03]  /*01f0*/  IMAD.WIDE.U32 R8, R6, 0x8, R8 ;  /* 0x0000000806087825 */ /* 0x001fc600078e0008 */
[----:B------:R-:W-:-:S04]  /*0200*/  IADD3 R10, P1, PT, R8, 0x20, RZ ;  /* 0x00000020080a7810 */ /* 0x000fc80007f3e0ff */
[----:B------:R-:W-:-:S09]  /*0210*/  IADD3.X R11, PT, PT, RZ, R9, RZ, P1, !PT ;  /* 0x00000009ff0b7210 */ /* 0x000fd20000ffe4ff */
.L_x_2:
[----:B------:R-:W0:Y:S01]  /*0220*/  LDC.64 R22, c[0x0][0x388] ;  /* 0x0000e200ff167b82 */ /* 0x000e220000000a00 */
[----:B------:R-:W-:Y:S01]  /*0230*/  MOV R8, R10 ;  /* 0x0000000a00087202 */ /* 0x000fe20000000f00 */
[----:B------:R-:W-:-:S05]  /*0240*/  IMAD.MOV.U32 R9, RZ, RZ, R11 ;  /* 0x000000ffff097224 */ /* 0x000fca00078e000b */
[----:B------:R-:W2:Y:S04]  /*0250*/  LDG.E.64 R14, desc[UR4][R8.64+-0x20] ;  /* 0xffffe004080e7981 */ /* 0x000ea8000c1e1b00 */
[----:B------:R-:W3:Y:S01]  /*0260*/  LDG.E.64 R10, desc[UR4][R8.64+-0x18] ;  /* 0xffffe804080a7981 */ /* 0x000ee2000c1e1b00 */
[----:B0-----:R-:W-:-:S05]  /*0270*/  IMAD.WIDE R22, R27, 0x8, R22 ;  /* 0x000000081b167825 */ /* 0x001fca00078e0216 */
[----:B------:R-:W2:Y:S01]  /*0280*/  LDG.E.64 R12, desc[UR4][R22.64] ;  /* 0x00000004160c7981 */ /* 0x000ea2000c1e1b00 */
[----:B------:R-:W-:-:S05]  /*0290*/  IMAD.WIDE R28, R0, 0x8, R22 ;  /* 0x00000008001c7825 */ /* 0x000fca00078e0216 */
[----:B------:R-:W3:Y:S01]  /*02a0*/  LDG.E.64 R16, desc[UR4][R28.64] ;  /* 0x000000041c107981 */ /* 0x000ee2000c1e1b00 */
[C---:B------:R-:W-:Y:S01]  /*02b0*/  IMAD.WIDE R24, R0.reuse, 0x8, R28 ;  /* 0x0000000800187825 */ /* 0x040fe200078e021c */
[----:B--2---:R-:W-:Y:S02]  /*02c0*/  DFMA R18, R14, R12, R18 ;  /* 0x0000000c0e12722b */ /* 0x004fe40000000012 */
[----:B------:R-:W2:Y:S04]  /*02d0*/  LDG.E.64 R14, desc[UR4][R8.64+-0x10] ;  /* 0xfffff004080e7981 */ /* 0x000ea8000c1e1b00 */
[----:B------:R-:W2:Y:S01]  /*02e0*/  LDG.E.64 R12, desc[UR4][R24.64] ;  /* 0x00000004180c7981 */ /* 0x000ea2000c1e1b00 */
[----:B------:R-:W-:Y:S01]  /*02f0*/  IMAD.WIDE R20, R0, 0x8, R24 ;  /* 0x0000000800147825 */ /* 0x000fe200078e0218 */
[----:B---3--:R-:W-:-:S02]  /*0300*/  DFMA R16, R10, R16, R18 ;  /* 0x000000100a10722b */ /* 0x008fc40000000012 */
[----:B------:R-:W3:Y:S04]  /*0310*/  LDG.E.64 R10, desc[UR4][R8.64+-0x8] ;  /* 0xfffff804080a7981 */ /* 0x000ee8000c1e1b00 */
        /* <DEDUP_REMOVED lines=9> */
[----:B------:R-:W-:-:S03]  /*03b0*/  IMAD.WIDE R24, R0, 0x8, R28 ;  /* 0x0000000800187825 */ /* 0x000fc600078e021c */
[----:B------:R-:W4:Y:S01]  /*03c0*/  LDG.E.64 R22, desc[UR4][R8.64+0x18] ;  /* 0x0000180408167981 */ /* 0x000f22000c1e1b00 */
[----:B------:R-:W-:-:S06]  /*03d0*/  IMAD.WIDE R20, R0, 0x8, R24 ;  /* 0x0000000800147825 */ /* 0x000fcc00078e0218 */
[----:B------:R-:W4:Y:S01]  /*03e0*/  LDG.E.64 R20, desc[UR4][R20.64] ;  /* 0x0000000414147981 */ /* 0x000f22000c1e1b00 */
[----:B--2---:R-:W-:-:S03]  /*03f0*/  DFMA R14, R16, R14, R18 ;  /* 0x0000000e100e722b */ /* 0x004fc60000000012 */
[----:B------:R-:W2:Y:S04]  /*0400*/  LDG.E.64 R16, desc[UR4][R8.64+0x10] ;  /* 0x0000100408107981 */ /* 0x000ea8000c1e1b00 */
[----:B------:R-:W2:Y:S01]  /*0410*/  LDG.E.64 R18, desc[UR4][R24.64] ;  /* 0x0000000418127981 */ /* 0x000ea2000c1e1b00 */
[----:B------:R-:W-:Y:S01]  /*0420*/  IADD3 R26, PT, PT, R26, 0x8, RZ ;  /* 0x000000081a1a7810 */ /* 0x000fe20007ffe0ff */
[----:B---3--:R-:W-:-:S03]  /*0430*/  DFMA R10, R10, R12, R14 ;  /* 0x0000000c0a0a722b */ /* 0x008fc6000000000e */
[----:B------:R-:W-:Y:S02]  /*0440*/  ISETP.NE.AND P1, PT, R26, RZ, PT ;  /* 0x000000ff1a00720c */ /* 0x000fe40003f25270 */
[----:B------:R-:W-:-:S03]  /*0450*/  LEA R27, R0, R27, 0x3 ;  /* 0x0000001b001b7211 */ /* 0x000fc600078e18ff */
[----:B--2---:R-:W-:Y:S01]  /*0460*/  DFMA R18, R16, R18, R10 ;  /* 0x000000121012722b */ /* 0x004fe2000000000a */
[----:B------:R-:W-:-:S07]  /*0470*/  IADD3 R10, P2, PT, R8, 0x40, RZ ;  /* 0x00000040080a7810 */ /* 0x000fce0007f5e0ff */
[----:B----4-:R-:W-:Y:S01]  /*0480*/  DFMA R18, R22, R20, R18 ;  /* 0x000000141612722b */ /* 0x010fe20000000012 */
[----:B------:R-:W-:Y:S01]  /*0490*/  IMAD.X R11, RZ, RZ, R9, P2 ;  /* 0x000000ffff0b7224 */ /* 0x000fe200010e0609 */
[----:B------:R-:W-:Y:S09]  /*04a0*/  @P1 BRA `(.L_x_2) ;  /* 0xfffffffc005c1947 */ /* 0x000ff2000383ffff */
.L_x_1:
[----:B------:R-:W-:Y:S05]  /*04b0*/  @!P0 BRA `(.L_x_0) ;  /* 0x0000000000fc8947 */ /* 0x000fea0003800000 */
[----:B------:R-:W-:Y:S02]  /*04c0*/  ISETP.GE.U32.AND P1, PT, R4, 0x4, PT ;  /* 0x000000040400780c */ /* 0x000fe40003f26070 */
[----:B------:R-:W-:-:S04]  /*04d0*/  LOP3.LUT R26, R2, 0x3, RZ, 0xc0, !PT ;  /* 0x00000003021a7812 */ /* 0x000fc800078ec0ff */
[----:B------:R-:W-:-:S07]  /*04e0*/  ISETP.NE.AND P0, PT, R26, RZ, PT ;  /* 0x000000ff1a00720c */ /* 0x000fce0003f05270 */
[----:B------:R-:W-:Y:S06]  /*04f0*/  @!P1 BRA `(.L_x_3) ;  /* 0x00000000006c9947 */ /* 0x000fec0003800000 */
[----:B------:R-:W0:Y:S01]  /*0500*/  LDC.64 R24, c[0x0][0x380] ;  /* 0x0000e000ff187b82 */ /* 0x000e220000000a00 */
[----:B------:R-:W1:Y:S01]  /*0510*/  LDCU.64 UR6, c[0x0][0x380] ;  /* 0x00007000ff0677ac */ /* 0x000e620008000a00 */
[C---:B------:R-:W-:Y:S01]  /*0520*/  IMAD.IADD R9, R6.reuse, 0x1, R7 ;  /* 0x0000000106097824 */ /* 0x040fe200078e0207 */
[----:B------:R-:W-:Y:S01]  /*0530*/  IADD3 R4, P1, PT, R6, R7, RZ ;  /* 0x0000000706047210 */ /* 0x000fe20007f3e0ff */
[----:B------:R-:W-:-:S04]  /*0540*/  IMAD R13, R7, R0, R5 ;  /* 0x00000000070d7224 */ /* 0x000fc800078e0205 */
[----:B------:R-:W2:Y:S01]  /*0550*/  LDC.64 R10, c[0x0][0x388] ;  /* 0x0000e200ff0a7b82 */ /* 0x000ea20000000a00 */
[----:B0-----:R-:W-:-:S06]  /*0560*/  IMAD.WIDE.U32 R24, R9, 0x8, R24 ;  /* 0x0000000809187825 */ /* 0x001fcc00078e0018 */
[----:B------:R-:W3:Y:S01]  /*0570*/  LDG.E.64 R24, desc[UR4][R24.64] ;  /* 0x0000000418187981 */ /* 0x000ee2000c1e1b00 */
[----:B--2---:R-:W-:Y:S01]  /*0580*/  IMAD.WIDE R10, R13, 0x8, R10 ;  /* 0x000000080d0a7825 */ /* 0x004fe200078e020a */
[----:B------:R-:W-:Y:S02]  /*0590*/  IADD3.X R13, PT, PT, RZ, RZ, RZ, P1, !PT ;  /* 0x000000ffff0d7210 */ /* 0x000fe40000ffe4ff */
[----:B-1----:R-:W-:Y:S02]  /*05a0*/  LEA R28, P1, R4, UR6, 0x3 ;  /* 0x00000006041c7c11 */ /* 0x002fe4000f8218ff */
[----:B------:R-:W3:Y:S01]  /*05b0*/  LDG.E.64 R8, desc[UR4][R10.64] ;  /* 0x000000040a087981 */ /* 0x000ee2000c1e1b00 */
[----:B------:R-:W-:Y:S01]  /*05c0*/  IMAD.WIDE R14, R0, 0x8, R10 ;  /* 0x00000008000e7825 */ /* 0x000fe200078e020a */
[----:B------:R-:W-:-:S05]  /*05d0*/  LEA.HI.X R29, R4, UR7, R13, 0x3, P1 ;  /* 0x00000007041d7c11 */ /* 0x000fca00088f1c0d */
[----:B------:R-:W2:Y:S01]  /*05e0*/  LDG.E.64 R12, desc[UR4][R28.64+0x8] ;  /* 0x000008041c0c7981 */ /* 0x000ea2000c1e1b00 */
[----:B------:R-:W-:-:S03]  /*05f0*/  IMAD.WIDE R20, R0, 0x8, R14 ;  /* 0x0000000800147825 */ /* 0x000fc600078e020e */
[----:B------:R-:W2:Y:S04]  /*0600*/  LDG.E.64 R10, desc[UR4][R14.64] ;  /* 0x000000040e0a7981 */ /* 0x000ea8000c1e1b00 */
[----:B------:R-:W4:Y:S01]  /*0610*/  LDG.E.64 R16, desc[UR4][R20.64] ;  /* 0x0000000414107981 */ /* 0x000f22000c1e1b00 */
[----:B------:R-:W-:-:S03]  /*0620*/  IMAD.WIDE R22, R0, 0x8, R20 ;  /* 0x0000000800167825 */ /* 0x000fc600078e0214 */
[----:B------:R-:W4:Y:S04]  /*0630*/  LDG.E.64 R14, desc[UR4][R28.64+0x10] ;  /* 0x000010041c0e7981 */ /* 0x000f28000c1e1b00 */
[----:B------:R-:W5:Y:S04]  /*0640*/  LDG.E.64 R20, desc[UR4][R28.64+0x18] ;  /* 0x000018041c147981 */ /* 0x000f68000c1e1b00 */
[----:B------:R-:W5:Y:S01]  /*0650*/  LDG.E.64 R22, desc[UR4][R22.64] ;  /* 0x0000000416167981 */ /* 0x000f62000c1e1b00 */
[----:B------:R-:W-:Y:S01]  /*0660*/  VIADD R7, R7, 0x4 ;  /* 0x0000000407077836 */ /* 0x000fe20000000000 */
[----:B---3--:R-:W-:-:S08]  /*0670*/  DFMA R8, R24, R8, R18 ;  /* 0x000000081808722b */ /* 0x008fd00000000012 */
[----:B--2---:R-:W-:-:S08]  /*0680*/  DFMA R8, R12, R10, R8 ;  /* 0x0000000a0c08722b */ /* 0x004fd00000000008 */
[----:B----4-:R-:W-:-:S08]  /*0690*/  DFMA R8, R14, R16, R8 ;  /* 0x000000100e08722b */ /* 0x010fd00000000008 */
[----:B-----5:R-:W-:-:S11]  /*06a0*/  DFMA R18, R20, R22, R8 ;  /* 0x000000161412722b */ /* 0x020fd60000000008 */
.L_x_3:
[----:B------:R-:W-:Y:S05]  /*06b0*/  @!P0 BRA `(.L_x_0) ;  /* 0x00000000007c8947 */ /* 0x000fea0003800000 */
[----:B------:R-:W-:Y:S01]  /*06c0*/  ISETP.NE.AND P1, PT, R26, 0x1, PT ;  /* 0x000000011a00780c */ /* 0x000fe20003f25270 */
[----:B------:R-:W0:Y:S01]  /*06d0*/  LDC.64 R12, c[0x0][0x380] ;  /* 0x0000e000ff0c7b82 */ /* 0x000e220000000a00 */
[----:B------:R-:W-:-:S04]  /*06e0*/  LOP3.LUT R2, R2, 0x1, RZ, 0xc0, !PT ;  /* 0x0000000102027812 */ /* 0x000fc800078ec0ff */
[----:B------:R-:W-:-:S03]  /*06f0*/  ISETP.NE.U32.AND P0, PT, R2, 0x1, PT ;  /* 0x000000010200780c */ /* 0x000fc60003f05070 */
[----:B------:R-:W1:Y:S04]  /*0700*/  LDC.64 R20, c[0x0][0x388] ;  /* 0x0000e200ff147b82 */ /* 0x000e680000000a00 */
[CC--:B------:R-:W-:Y:S01]  /*0710*/  @P1 IADD3 R17, PT, PT, R6.reuse, R7.reuse, RZ ;  /* 0x0000000706111210 */ /* 0x0c0fe20007ffe0ff */
[C---:B------:R-:W-:Y:S01]  /*0720*/  @P1 IMAD R23, R7.reuse, R0, R5 ;  /* 0x0000000007171224 */ /* 0x040fe200078e0205 */
[----:B------:R-:W-:Y:S01]  /*0730*/  @P1 IADD3 R2, P2, PT, R6, R7, RZ ;  /* 0x0000000706021210 */ /* 0x000fe20007f5e0ff */
[----:B------:R-:W-:Y:S01]  /*0740*/  @P1 VIADD R7, R7, 0x2 ;  /* 0x0000000207071836 */ /* 0x000fe20000000000 */
[----:B------:R-:W2:Y:S02]  /*0750*/  @P1 LDC.64 R8, c[0x0][0x380] ;  /* 0x0000e000ff081b82 */ /* 0x000ea40000000a00 */
[----:B------:R-:W-:-:S06]  /*0760*/  @P1 IADD3.X R4, PT, PT, RZ, RZ, RZ, P2, !PT ;  /* 0x000000ffff041210 */ /* 0x000fcc00017fe4ff */
[----:B------:R-:W3:Y:S01]  /*0770*/  LDC.64 R14, c[0x0][0x380] ;  /* 0x0000e000ff0e7b82 */ /* 0x000ee20000000a00 */
[----:B0-----:R-:W-:-:S07]  /*0780*/  @P1 IMAD.WIDE.U32 R16, R17, 0x8, R12 ;  /* 0x0000000811101825 */ /* 0x001fce00078e000c */
[----:B------:R-:W0:Y:S01]  /*0790*/  LDC.64 R10, c[0x0][0x388] ;  /* 0x0000e200ff0a7b82 */ /* 0x000e220000000a00 */
[----:B-1----:R-:W-:Y:S01]  /*07a0*/  @P1 IMAD.WIDE R20, R23, 0x8, R20 ;  /* 0x0000000817141825 */ /* 0x002fe200078e0214 */
[----:B------:R-:W4:Y:S04]  /*07b0*/  @P1 LDG.E.64 R16, desc[UR4][R16.64] ;  /* 0x0000000410101981 */ /* 0x000f28000c1e1b00 */
[----:B------:R-:W4:Y:S01]  /*07c0*/  @P1 LDG.E.64 R12, desc[UR4][R20.64] ;  /* 0x00000004140c1981 */ /* 0x000f22000c1e1b00 */
[----:B--2---:R-:W-:Y:S01]  /*07d0*/  @P1 LEA R8, P2, R2, R8, 0x3 ;  /* 0x0000000802081211 */ /* 0x004fe200078418ff */
[----:B------:R-:W-:-:S03]  /*07e0*/  @P1 IMAD.WIDE R22, R0, 0x8, R20 ;  /* 0x0000000800161825 */ /* 0x000fc600078e0214 */
[----:B------:R-:W-:Y:S01]  /*07f0*/  @P1 LEA.HI.X R9, R2, R9, R4, 0x3, P2 ;  /* 0x0000000902091211 */ /* 0x000fe200010f1c04 */
[----:B------:R-:W-:Y:S01]  /*0800*/  @!P0 IMAD R27, R7, R0, R5 ;  /* 0x00000000071b8224 */ /* 0x000fe200078e0205 */
[----:B------:R-:W-:Y:S02]  /*0810*/  @!P0 IADD3 R25, PT, PT, R6, R7, RZ ;  /* 0x0000000706198210 */ /* 0x000fe40007ffe0ff */
[----:B------:R-:W2:Y:S04]  /*0820*/  @P1 LDG.E.64 R6, desc[UR4][R22.64] ;  /* 0x0000000416061981 */ /* 0x000ea8000c1e1b00 */
[----:B------:R-:W2:Y:S01]  /*0830*/  @P1 LDG.E.64 R8, desc[UR4][R8.64+0x8] ;  /* 0x0000080408081981 */ /* 0x000ea2000c1e1b00 */
[----:B---3--:R-:W-:-:S04]  /*0840*/  @!P0 IMAD.WIDE.U32 R14, R25, 0x8, R14 ;  /* 0x00000008190e8825 */ /* 0x008fc800078e000e */
[----:B0-----:R-:W-:Y:S02]  /*0850*/  @!P0 IMAD.WIDE R10, R27, 0x8, R10 ;  /* 0x000000081b0a8825 */ /* 0x001fe400078e020a */
[----:B------:R-:W3:Y:S04]  /*0860*/  @!P0 LDG.E.64 R14, desc[UR4][R14.64] ;  /* 0x000000040e0e8981 */ /* 0x000ee8000c1e1b00 */
[----:B------:R-:W3:Y:S01]  /*0870*/  @!P0 LDG.E.64 R10, desc[UR4][R10.64] ;  /* 0x000000040a0a8981 */ /* 0x000ee2000c1e1b00 */
[----:B----4-:R-:W-:-:S08]  /*0880*/  @P1 DFMA R12, R16, R12, R18 ;  /* 0x0000000c100c122b */ /* 0x010fd00000000012 */
[----:B--2---:R-:W-:-:S08]  /*0890*/  @P1 DFMA R18, R8, R6, R12 ;  /* 0x000000060812122b */ /* 0x004fd0000000000c */
[----:B---3--:R-:W-:-:S11]  /*08a0*/  @!P0 DFMA R18, R14, R10, R18 ;  /* 0x0000000a0e12822b */ /* 0x008fd60000000012 */
.L_x_0:
[----:B------:R-:W0:Y:S01]  /*08b0*/  LDC.64 R6, c[0x0][0x390] ;  /* 0x0000e400ff067b82 */ /* 0x000e220000000a00 */
[----:B------:R-:W-:-:S04]  /*08c0*/  IMAD R3, R3, R0, R5 ;  /* 0x0000000003037224 */ /* 0x000fc800078e0205 */
[----:B0-----:R-:W-:-:S05]  /*08d0*/  IMAD.WIDE R2, R3, 0x8, R6 ;  /* 0x0000000803027825 */ /* 0x001fca00078e0206 */
[----:B------:R-:W-:Y:S01]  /*08e0*/  STG.E.64 desc[UR4][R2.64], R18 ;  /* 0x0000001202007986 */ /* 0x000fe2000c101b04 */
[----:B------:R-:W-:Y:S05]  /*08f0*/  EXIT ;  /* 0x000000000000794d */ /* 0x000fea0003800000 */
.L_x_4:
[----:B------:R-:W-:-:S00]  /*0900*/  BRA `(.L_x_4) ;  /* 0xfffffffc00fc7947 */ /* 0x000fc0000383ffff */
[----:B------:R-:W-:-:S00]  /*0910*/  NOP ;  /* 0x0000000000007918 */ /* 0x000fc00000000000 */
        /* <DEDUP_REMOVED lines=14> */
.L_x_5:


//--------------------- .nv.shared.reserved.0     --------------------------
	.section	.nv.shared.reserved.0,"aw",@nobits
	.weak		__nv_reservedSMEM_offset_0_alias
	.size		__nv_reservedSMEM_offset_0_alias, 0, 64
	.other		__nv_reservedSMEM_offset_0_alias,@"STO_CUDA_RESERVED_SHARED STV_DEFAULT"
__nv_reservedSMEM_offset_0_alias:
	.zero		0
	.zero		64


//--------------------- .nv.constant0._Z9GEMM_cudaPdS_S_iii --------------------------
	.section	.nv.constant0._Z9GEMM_cudaPdS_S_iii,"a",@progbits
	.sectionflags	@""
	.align	4
.nv.constant0._Z9GEMM_cudaPdS_S_iii:
	.zero		932


//--------------------- SYMBOLS --------------------------

	.type		.nv.reservedSmem.offset0,@object
	.size		.nv.reservedSmem.offset0,0x4
